//
// Generated by NVIDIA NVVM Compiler
//
// Compiler Build ID: CL-36424714
// Cuda compilation tools, release 13.0, V13.0.88
// Based on NVVM 20.0.0
//

.version 9.0
.target sm_100
.address_size 64

	// .globl	_Z15compute_weightsPiS_S_S_S_S_S_S_

.visible .entry _Z15compute_weightsPiS_S_S_S_S_S_S_(
	.param .u64 .ptr .align 1 _Z15compute_weightsPiS_S_S_S_S_S_S__param_0,
	.param .u64 .ptr .align 1 _Z15compute_weightsPiS_S_S_S_S_S_S__param_1,
	.param .u64 .ptr .align 1 _Z15compute_weightsPiS_S_S_S_S_S_S__param_2,
	.param .u64 .ptr .align 1 _Z15compute_weightsPiS_S_S_S_S_S_S__param_3,
	.param .u64 .ptr .align 1 _Z15compute_weightsPiS_S_S_S_S_S_S__param_4,
	.param .u64 .ptr .align 1 _Z15compute_weightsPiS_S_S_S_S_S_S__param_5,
	.param .u64 .ptr .align 1 _Z15compute_weightsPiS_S_S_S_S_S_S__param_6,
	.param .u64 .ptr .align 1 _Z15compute_weightsPiS_S_S_S_S_S_S__param_7
)
{
	.reg .pred 	%p<3>;
	.reg .b32 	%r<16>;
	.reg .b64 	%rd<30>;

	ld.param.u64 	%rd1, [_Z15compute_weightsPiS_S_S_S_S_S_S__param_0];
	ld.param.u64 	%rd2, [_Z15compute_weightsPiS_S_S_S_S_S_S__param_1];
	ld.param.u64 	%rd8, [_Z15compute_weightsPiS_S_S_S_S_S_S__param_2];
	ld.param.u64 	%rd3, [_Z15compute_weightsPiS_S_S_S_S_S_S__param_3];
	ld.param.u64 	%rd4, [_Z15compute_weightsPiS_S_S_S_S_S_S__param_4];
	ld.param.u64 	%rd5, [_Z15compute_weightsPiS_S_S_S_S_S_S__param_5];
	ld.param.u64 	%rd6, [_Z15compute_weightsPiS_S_S_S_S_S_S__param_6];
	ld.param.u64 	%rd7, [_Z15compute_weightsPiS_S_S_S_S_S_S__param_7];
	cvta.to.global.u64 	%rd9, %rd8;
	mov.u32 	%r2, %ctaid.x;
	mov.u32 	%r3, %ntid.x;
	mov.u32 	%r4, %tid.x;
	mad.lo.s32 	%r1, %r2, %r3, %r4;
	ld.global.u32 	%r5, [%rd9];
	setp.ge.s32 	%p1, %r1, %r5;
	@%p1 bra 	$L__BB0_2;
	cvta.to.global.u64 	%rd10, %rd1;
	cvta.to.global.u64 	%rd11, %rd4;
	cvta.to.global.u64 	%rd12, %rd7;
	cvta.to.global.u64 	%rd13, %rd5;
	cvta.to.global.u64 	%rd14, %rd2;
	cvta.to.global.u64 	%rd15, %rd3;
	cvta.to.global.u64 	%rd16, %rd6;
	mul.wide.s32 	%rd17, %r1, 4;
	add.s64 	%rd18, %rd10, %rd17;
	ld.global.u32 	%r6, [%rd18];
	mul.wide.s32 	%rd19, %r6, 4;
	add.s64 	%rd20, %rd11, %rd19;
	ld.global.u32 	%r7, [%rd20];
	ld.global.u32 	%r8, [%rd12];
	mul.wide.s32 	%rd21, %r8, 4;
	add.s64 	%rd22, %rd13, %rd21;
	ld.global.u32 	%r9, [%rd22];
	add.s64 	%rd23, %rd14, %rd17;
	ld.global.u32 	%r10, [%rd23];
	mul.wide.s32 	%rd24, %r10, 4;
	add.s64 	%rd25, %rd15, %rd24;
	setp.eq.s32 	%p2, %r7, %r9;
	selp.u32 	%r11, 1, 0, %p2;
	atom.global.add.u32 	%r12, [%rd25], %r11;
	ld.global.u32 	%r13, [%rd12];
	mul.wide.s32 	%rd26, %r13, 4;
	add.s64 	%rd27, %rd13, %rd26;
	ld.global.u32 	%r14, [%rd27];
	mul.wide.s32 	%rd28, %r14, 4;
	add.s64 	%rd29, %rd16, %rd28;
	mov.b32 	%r15, 0;
	st.global.u32 	[%rd29], %r15;
$L__BB0_2:
	ret;

}
	// .globl	_Z18compute_max_node_wPiS_S_
.visible .entry _Z18compute_max_node_wPiS_S_(
	.param .u64 .ptr .align 1 _Z18compute_max_node_wPiS_S__param_0,
	.param .u64 .ptr .align 1 _Z18compute_max_node_wPiS_S__param_1,
	.param .u64 .ptr .align 1 _Z18compute_max_node_wPiS_S__param_2
)
{
	.reg .pred 	%p<2>;
	.reg .b32 	%r<8>;
	.reg .b64 	%rd<9>;

	ld.param.u64 	%rd1, [_Z18compute_max_node_wPiS_S__param_0];
	ld.param.u64 	%rd2, [_Z18compute_max_node_wPiS_S__param_1];
	ld.param.u64 	%rd3, [_Z18compute_max_node_wPiS_S__param_2];
	cvta.to.global.u64 	%rd4, %rd3;
	mov.u32 	%r2, %ctaid.x;
	mov.u32 	%r3, %ntid.x;
	mov.u32 	%r4, %tid.x;
	mad.lo.s32 	%r1, %r2, %r3, %r4;
	ld.global.u32 	%r5, [%rd4];
	setp.ge.s32 	%p1, %r1, %r5;
	@%p1 bra 	$L__BB1_2;
	cvta.to.global.u64 	%rd5, %rd1;
	cvta.to.global.u64 	%rd6, %rd2;
	mul.wide.s32 	%rd7, %r1, 4;
	add.s64 	%rd8, %rd5, %rd7;
	ld.global.u32 	%r6, [%rd8];
	atom.global.max.s32 	%r7, [%rd6], %r6;
$L__BB1_2:
	ret;

}
	// .globl	_Z11init_ballotPiS_S_S_S_
.visible .entry _Z11init_ballotPiS_S_S_S_(
	.param .u64 .ptr .align 1 _Z11init_ballotPiS_S_S_S__param_0,
	.param .u64 .ptr .align 1 _Z11init_ballotPiS_S_S_S__param_1,
	.param .u64 .ptr .align 1 _Z11init_ballotPiS_S_S_S__param_2,
	.param .u64 .ptr .align 1 _Z11init_ballotPiS_S_S_S__param_3,
	.param .u64 .ptr .align 1 _Z11init_ballotPiS_S_S_S__param_4
)
{
	.reg .pred 	%p<2>;
	.reg .b32 	%r<10>;
	.reg .b64 	%rd<16>;

	ld.param.u64 	%rd1, [_Z11init_ballotPiS_S_S_S__param_0];
	ld.param.u64 	%rd2, [_Z11init_ballotPiS_S_S_S__param_1];
	ld.param.u64 	%rd3, [_Z11init_ballotPiS_S_S_S__param_2];
	ld.param.u64 	%rd4, [_Z11init_ballotPiS_S_S_S__param_3];
	ld.param.u64 	%rd5, [_Z11init_ballotPiS_S_S_S__param_4];
	cvta.to.global.u64 	%rd6, %rd5;
	mov.u32 	%r3, %ctaid.x;
	mov.u32 	%r4, %ntid.x;
	mov.u32 	%r5, %tid.x;
	mad.lo.s32 	%r1, %r3, %r4, %r5;
	ld.global.u32 	%r2, [%rd6];
	setp.ge.s32 	%p1, %r1, %r2;
	@%p1 bra 	$L__BB2_2;
	cvta.to.global.u64 	%rd7, %rd2;
	cvta.to.global.u64 	%rd8, %rd1;
	cvta.to.global.u64 	%rd9, %rd3;
	cvta.to.global.u64 	%rd10, %rd4;
	ld.global.u32 	%r6, [%rd7];
	mul.wide.s32 	%rd11, %r1, 4;
	add.s64 	%rd12, %rd8, %rd11;
	ld.global.u32 	%r7, [%rd12];
	add.s64 	%rd13, %rd9, %rd11;
	ld.global.u32 	%r8, [%rd13];
	mad.lo.s32 	%r9, %r7, %r6, %r8;
	mul.wide.s32 	%rd14, %r9, 4;
	add.s64 	%rd15, %rd10, %rd14;
	st.global.u32 	[%rd15], %r2;
$L__BB2_2:
	ret;

}
	// .globl	_Z12block_ballotPiS_S_S_S_
.visible .entry _Z12block_ballotPiS_S_S_S_(
	.param .u64 .ptr .align 1 _Z12block_ballotPiS_S_S_S__param_0,
	.param .u64 .ptr .align 1 _Z12block_ballotPiS_S_S_S__param_1,
	.param .u64 .ptr .align 1 _Z12block_ballotPiS_S_S_S__param_2,
	.param .u64 .ptr .align 1 _Z12block_ballotPiS_S_S_S__param_3,
	.param .u64 .ptr .align 1 _Z12block_ballotPiS_S_S_S__param_4
)
{
	.reg .pred 	%p<2>;
	.reg .b32 	%r<11>;
	.reg .b64 	%rd<16>;

	ld.param.u64 	%rd1, [_Z12block_ballotPiS_S_S_S__param_0];
	ld.param.u64 	%rd2, [_Z12block_ballotPiS_S_S_S__param_1];
	ld.param.u64 	%rd3, [_Z12block_ballotPiS_S_S_S__param_2];
	ld.param.u64 	%rd4, [_Z12block_ballotPiS_S_S_S__param_3];
	ld.param.u64 	%rd5, [_Z12block_ballotPiS_S_S_S__param_4];
	cvta.to.global.u64 	%rd6, %rd5;
	mov.u32 	%r2, %ctaid.x;
	mov.u32 	%r3, %ntid.x;
	mov.u32 	%r4, %tid.x;
	mad.lo.s32 	%r1, %r2, %r3, %r4;
	ld.global.u32 	%r5, [%rd6];
	setp.ge.s32 	%p1, %r1, %r5;
	@%p1 bra 	$L__BB3_2;
	cvta.to.global.u64 	%rd7, %rd2;
	cvta.to.global.u64 	%rd8, %rd1;
	cvta.to.global.u64 	%rd9, %rd3;
	cvta.to.global.u64 	%rd10, %rd4;
	ld.global.u32 	%r6, [%rd7];
	mul.wide.s32 	%rd11, %r1, 4;
	add.s64 	%rd12, %rd8, %rd11;
	ld.global.u32 	%r7, [%rd12];
	add.s64 	%rd13, %rd9, %rd11;
	ld.global.u32 	%r8, [%rd13];
	mad.lo.s32 	%r9, %r7, %r6, %r8;
	mul.wide.s32 	%rd14, %r9, 4;
	add.s64 	%rd15, %rd10, %rd14;
	atom.global.min.s32 	%r10, [%rd15], %r1;
$L__BB3_2:
	ret;

}
	// .globl	_Z5splitPiS_S_S_S_S_
.visible .entry _Z5splitPiS_S_S_S_S_(
	.param .u64 .ptr .align 1 _Z5splitPiS_S_S_S_S__param_0,
	.param .u64 .ptr .align 1 _Z5splitPiS_S_S_S_S__param_1,
	.param .u64 .ptr .align 1 _Z5splitPiS_S_S_S_S__param_2,
	.param .u64 .ptr .align 1 _Z5splitPiS_S_S_S_S__param_3,
	.param .u64 .ptr .align 1 _Z5splitPiS_S_S_S_S__param_4,
	.param .u64 .ptr .align 1 _Z5splitPiS_S_S_S_S__param_5
)
{
	.reg .pred 	%p<2>;
	.reg .b32 	%r<12>;
	.reg .b64 	%rd<19>;

	ld.param.u64 	%rd1, [_Z5splitPiS_S_S_S_S__param_0];
	ld.param.u64 	%rd2, [_Z5splitPiS_S_S_S_S__param_1];
	ld.param.u64 	%rd3, [_Z5splitPiS_S_S_S_S__param_2];
	ld.param.u64 	%rd4, [_Z5splitPiS_S_S_S_S__param_3];
	ld.param.u64 	%rd5, [_Z5splitPiS_S_S_S_S__param_4];
	ld.param.u64 	%rd6, [_Z5splitPiS_S_S_S_S__param_5];
	cvta.to.global.u64 	%rd7, %rd6;
	mov.u32 	%r2, %ctaid.x;
	mov.u32 	%r3, %ntid.x;
	mov.u32 	%r4, %tid.x;
	mad.lo.s32 	%r1, %r2, %r3, %r4;
	ld.global.u32 	%r5, [%rd7];
	setp.ge.s32 	%p1, %r1, %r5;
	@%p1 bra 	$L__BB4_2;
	cvta.to.global.u64 	%rd8, %rd3;
	cvta.to.global.u64 	%rd9, %rd2;
	cvta.to.global.u64 	%rd10, %rd4;
	cvta.to.global.u64 	%rd11, %rd5;
	cvta.to.global.u64 	%rd12, %rd1;
	ld.global.u32 	%r6, [%rd8];
	mul.wide.s32 	%rd13, %r1, 4;
	add.s64 	%rd14, %rd9, %rd13;
	ld.global.u32 	%r7, [%rd14];
	add.s64 	%rd15, %rd10, %rd13;
	ld.global.u32 	%r8, [%rd15];
	mad.lo.s32 	%r9, %r7, %r6, %r8;
	mul.wide.s32 	%rd16, %r9, 4;
	add.s64 	%rd17, %rd11, %rd16;
	ld.global.u32 	%r10, [%rd17];
	add.s64 	%rd18, %rd12, %rd13;
	st.global.u32 	[%rd18], %r10;
	mov.b32 	%r11, 0;
	st.global.u32 	[%rd15], %r11;
$L__BB4_2:
	ret;

}
	// .globl	_Z13add_splittersPiS_S_S_S_S_
.visible .entry _Z13add_splittersPiS_S_S_S_S_(
	.param .u64 .ptr .align 1 _Z13add_splittersPiS_S_S_S_S__param_0,
	.param .u64 .ptr .align 1 _Z13add_splittersPiS_S_S_S_S__param_1,
	.param .u64 .ptr .align 1 _Z13add_splittersPiS_S_S_S_S__param_2,
	.param .u64 .ptr .align 1 _Z13add_splittersPiS_S_S_S_S__param_3,
	.param .u64 .ptr .align 1 _Z13add_splittersPiS_S_S_S_S__param_4,
	.param .u64 .ptr .align 1 _Z13add_splittersPiS_S_S_S_S__param_5
)
{
	.reg .pred 	%p<5>;
	.reg .b32 	%r<13>;
	.reg .b64 	%rd<25>;

	ld.param.u64 	%rd4, [_Z13add_splittersPiS_S_S_S_S__param_0];
	ld.param.u64 	%rd5, [_Z13add_splittersPiS_S_S_S_S__param_1];
	ld.param.u64 	%rd7, [_Z13add_splittersPiS_S_S_S_S__param_2];
	ld.param.u64 	%rd8, [_Z13add_splittersPiS_S_S_S_S__param_3];
	ld.param.u64 	%rd6, [_Z13add_splittersPiS_S_S_S_S__param_4];
	ld.param.u64 	%rd9, [_Z13add_splittersPiS_S_S_S_S__param_5];
	cvta.to.global.u64 	%rd1, %rd7;
	cvta.to.global.u64 	%rd2, %rd8;
	cvta.to.global.u64 	%rd10, %rd9;
	mov.u32 	%r3, %ctaid.x;
	mov.u32 	%r4, %ntid.x;
	mov.u32 	%r5, %tid.x;
	mad.lo.s32 	%r1, %r3, %r4, %r5;
	ld.global.u32 	%r6, [%rd10];
	setp.ge.s32 	%p1, %r1, %r6;
	@%p1 bra 	$L__BB5_5;
	cvta.to.global.u64 	%rd11, %rd4;
	mul.wide.s32 	%rd12, %r1, 4;
	add.s64 	%rd13, %rd11, %rd12;
	ld.global.u32 	%r7, [%rd13];
	setp.ne.s32 	%p2, %r1, %r7;
	@%p2 bra 	$L__BB5_5;
	cvta.to.global.u64 	%rd14, %rd5;
	add.s64 	%rd3, %rd14, %rd12;
	ld.global.u32 	%r8, [%rd3];
	setp.eq.s32 	%p3, %r1, %r8;
	@%p3 bra 	$L__BB5_5;
	cvta.to.global.u64 	%rd16, %rd6;
	atom.global.add.u32 	%r9, [%rd2], 1;
	mul.wide.s32 	%rd17, %r9, 4;
	add.s64 	%rd18, %rd1, %rd17;
	st.global.u32 	[%rd18], %r1;
	add.s64 	%rd20, %rd16, %rd12;
	mov.b32 	%r10, 1;
	st.global.u32 	[%rd20], %r10;
	ld.global.u32 	%r2, [%rd3];
	mul.wide.s32 	%rd21, %r2, 4;
	add.s64 	%rd22, %rd16, %rd21;
	atom.global.exch.b32 	%r11, [%rd22], 1;
	setp.ne.s32 	%p4, %r11, 0;
	@%p4 bra 	$L__BB5_5;
	atom.global.add.u32 	%r12, [%rd2], 1;
	mul.wide.s32 	%rd23, %r12, 4;
	add.s64 	%rd24, %rd1, %rd23;
	st.global.u32 	[%rd24], %r2;
$L__BB5_5:
	ret;

}


// ===== COMPILED SASS (sm_100) =====

	.target	sm_100

	.elftype	@"ET_EXEC"


//--------------------- .note.nv.tkinfo           --------------------------
	.section	.note.nv.tkinfo,"",@"SHT_NOTE"
	.sectionflags	@"SHF_NOTE_NV_TKINFO"
	.tkinfo
        /*0018*/ 	.word	0x00000002
        /*0030*/ 	.string	""
        /*0030*/ 	.string	"ptxas"
        /*0030*/ 	.string	"Cuda compilation tools, release 13.0, V13.0.88"
        /*0030*/ 	.string	"Build cuda_13.0.r13.0/compiler.36424714_0"
        /*0030*/ 	.string	"-arch sm_100 -m 64 "



//--------------------- .note.nv.cuinfo           --------------------------
	.section	.note.nv.cuinfo,"",@"SHT_NOTE"
	.sectionflags	@"SHF_NOTE_NV_CUINFO"
        /*0018*/ 	.short	0x0002
        /*001a*/ 	.short	0x0064
        /*001c*/ 	.short	0x0082
	.zero		2


//--------------------- .nv.info                  --------------------------
	.section	.nv.info,"",@"SHT_CUDA_INFO"
	.align	4


	//----- nvinfo : EIATTR_REGCOUNT
	.align		4
        /*0000*/ 	.byte	0x04, 0x2f
        /*0002*/ 	.short	(.L_1 - .L_0)
	.align		4
.L_0:
        /*0004*/ 	.word	index@(_Z15compute_weightsPiS_S_S_S_S_S_S_)
        /*0008*/ 	.word	0x00000012


	//----- nvinfo : EIATTR_FRAME_SIZE
	.align		4
.L_1:
        /*000c*/ 	.byte	0x04, 0x11
        /*000e*/ 	.short	(.L_3 - .L_2)
	.align		4
.L_2:
        /*0010*/ 	.word	index@(_Z15compute_weightsPiS_S_S_S_S_S_S_)
        /*0014*/ 	.word	0x00000000


	//----- nvinfo : EIATTR_REGCOUNT
	.align		4
.L_3:
        /*0018*/ 	.byte	0x04, 0x2f
        /*001a*/ 	.short	(.L_5 - .L_4)
	.align		4
.L_4:
        /*001c*/ 	.word	index@(_Z18compute_max_node_wPiS_S_)
        /*0020*/ 	.word	0x0000000a


	//----- nvinfo : EIATTR_FRAME_SIZE
	.align		4
.L_5:
        /*0024*/ 	.byte	0x04, 0x11
        /*0026*/ 	.short	(.L_7 - .L_6)
	.align		4
.L_6:
        /*0028*/ 	.word	index@(_Z18compute_max_node_wPiS_S_)
        /*002c*/ 	.word	0x00000000


	//----- nvinfo : EIATTR_REGCOUNT
	.align		4
.L_7:
        /*0030*/ 	.byte	0x04, 0x2f
        /*0032*/ 	.short	(.L_9 - .L_8)
	.align		4
.L_8:
        /*0034*/ 	.word	index@(_Z11init_ballotPiS_S_S_S_)
        /*0038*/ 	.word	0x0000000e


	//----- nvinfo : EIATTR_FRAME_SIZE
	.align		4
.L_9:
        /*003c*/ 	.byte	0x04, 0x11
        /*003e*/ 	.short	(.L_11 - .L_10)
	.align		4
.L_10:
        /*0040*/ 	.word	index@(_Z11init_ballotPiS_S_S_S_)
        /*0044*/ 	.word	0x00000000


	//----- nvinfo : EIATTR_REGCOUNT
	.align		4
.L_11:
        /*0048*/ 	.byte	0x04, 0x2f
        /*004a*/ 	.short	(.L_13 - .L_12)
	.align		4
.L_12:
        /*004c*/ 	.word	index@(_Z12block_ballotPiS_S_S_S_)
        /*0050*/ 	.word	0x00000010


	//----- nvinfo : EIATTR_FRAME_SIZE
	.align		4
.L_13:
        /*0054*/ 	.byte	0x04, 0x11
        /*0056*/ 	.short	(.L_15 - .L_14)
	.align		4
.L_14:
        /*0058*/ 	.word	index@(_Z12block_ballotPiS_S_S_S_)
        /*005c*/ 	.word	0x00000000


	//----- nvinfo : EIATTR_REGCOUNT
	.align		4
.L_15:
        /*0060*/ 	.byte	0x04, 0x2f
        /*0062*/ 	.short	(.L_17 - .L_16)
	.align		4
.L_16:
        /*0064*/ 	.word	index@(_Z5splitPiS_S_S_S_S_)
        /*0068*/ 	.word	0x00000010


	//----- nvinfo : EIATTR_FRAME_SIZE
	.align		4
.L_17:
        /*006c*/ 	.byte	0x04, 0x11
        /*006e*/ 	.short	(.L_19 - .L_18)
	.align		4
.L_18:
        /*0070*/ 	.word	index@(_Z5splitPiS_S_S_S_S_)
        /*0074*/ 	.word	0x00000000


	//----- nvinfo : EIATTR_REGCOUNT
	.align		4
.L_19:
        /*0078*/ 	.byte	0x04, 0x2f
        /*007a*/ 	.short	(.L_21 - .L_20)
	.align		4
.L_20:
        /*007c*/ 	.word	index@(_Z13add_splittersPiS_S_S_S_S_)
        /*0080*/ 	.word	0x00000016


	//----- nvinfo : EIATTR_FRAME_SIZE
	.align		4
.L_21:
        /*0084*/ 	.byte	0x04, 0x11
        /*0086*/ 	.short	(.L_23 - .L_22)
	.align		4
.L_22:
        /*0088*/ 	.word	index@(_Z13add_splittersPiS_S_S_S_S_)
        /*008c*/ 	.word	0x00000000


	//----- nvinfo : EIATTR_MIN_STACK_SIZE
	.align		4
.L_23:
        /*0090*/ 	.byte	0x04, 0x12
        /*0092*/ 	.short	(.L_25 - .L_24)
	.align		4
.L_24:
        /*0094*/ 	.word	index@(_Z13add_splittersPiS_S_S_S_S_)
        /*0098*/ 	.word	0x00000000


	//----- nvinfo : EIATTR_MIN_STACK_SIZE
	.align		4
.L_25:
        /*009c*/ 	.byte	0x04, 0x12
        /*009e*/ 	.short	(.L_27 - .L_26)
	.align		4
.L_26:
        /*00a0*/ 	.word	index@(_Z5splitPiS_S_S_S_S_)
        /*00a4*/ 	.word	0x00000000


	//----- nvinfo : EIATTR_MIN_STACK_SIZE
	.align		4
.L_27:
        /*00a8*/ 	.byte	0x04, 0x12
        /*00aa*/ 	.short	(.L_29 - .L_28)
	.align		4
.L_28:
        /*00ac*/ 	.word	index@(_Z12block_ballotPiS_S_S_S_)
        /*00b0*/ 	.word	0x00000000


	//----- nvinfo : EIATTR_MIN_STACK_SIZE
	.align		4
.L_29:
        /*00b4*/ 	.byte	0x04, 0x12
        /*00b6*/ 	.short	(.L_31 - .L_30)
	.align		4
.L_30:
        /*00b8*/ 	.word	index@(_Z11init_ballotPiS_S_S_S_)
        /*00bc*/ 	.word	0x00000000


	//----- nvinfo : EIATTR_MIN_STACK_SIZE
	.align		4
.L_31:
        /*00c0*/ 	.byte	0x04, 0x12
        /*00c2*/ 	.short	(.L_33 - .L_32)
	.align		4
.L_32:
        /*00c4*/ 	.word	index@(_Z18compute_max_node_wPiS_S_)
        /*00c8*/ 	.word	0x00000000


	//----- nvinfo : EIATTR_MIN_STACK_SIZE
	.align		4
.L_33:
        /*00cc*/ 	.byte	0x04, 0x12
        /*00ce*/ 	.short	(.L_35 - .L_34)
	.align		4
.L_34:
        /*00d0*/ 	.word	index@(_Z15compute_weightsPiS_S_S_S_S_S_S_)
        /*00d4*/ 	.word	0x00000000
.L_35:


//--------------------- .nv.compat                --------------------------
	.section	.nv.compat,"",@"SHT_CUDA_COMPAT_INFO"
	.align	4
        /*0000*/ 	.byte	0x02, 0x09, 0x00, 0x00, 0x02, 0x02, 0x01, 0x00, 0x02, 0x05, 0x05, 0x00, 0x03, 0x07, 0x01, 0x01
        /*0010*/ 	.byte	0x02, 0x03, 0x00, 0x00, 0x02, 0x06, 0x01, 0x00, 0x04, 0x0b, 0x08, 0x00, 0x09, 0x00, 0x00, 0x00
        /*0020*/ 	.byte	0x00, 0x00, 0x00, 0x00


//--------------------- .nv.info._Z13add_splittersPiS_S_S_S_S_ --------------------------
	.section	.nv.info._Z13add_splittersPiS_S_S_S_S_,"",@"SHT_CUDA_INFO"
	.sectionflags	@""
	.align	4


	//----- nvinfo : EIATTR_CUDA_API_VERSION
	.align		4
        /*0000*/ 	.byte	0x04, 0x37
        /*0002*/ 	.short	(.L_37 - .L_36)
.L_36:
        /*0004*/ 	.word	0x00000082


	//----- nvinfo : EIATTR_KPARAM_INFO
	.align		4
.L_37:
        /*0008*/ 	.byte	0x04, 0x17
        /*000a*/ 	.short	(.L_39 - .L_38)
.L_38:
        /*000c*/ 	.word	0x00000000
        /*0010*/ 	.short	0x0005
        /*0012*/ 	.short	0x0028
        /*0014*/ 	.byte	0x00, 0xf5, 0x21, 0x00


	//----- nvinfo : EIATTR_KPARAM_INFO
	.align		4
.L_39:
        /*0018*/ 	.byte	0x04, 0x17
        /*001a*/ 	.short	(.L_41 - .L_40)
.L_40:
        /*001c*/ 	.word	0x00000000
        /*0020*/ 	.short	0x0004
        /*0022*/ 	.short	0x0020
        /*0024*/ 	.byte	0x00, 0xf5, 0x21, 0x00


	//----- nvinfo : EIATTR_KPARAM_INFO
	.align		4
.L_41:
        /*0028*/ 	.byte	0x04, 0x17
        /*002a*/ 	.short	(.L_43 - .L_42)
.L_42:
        /*002c*/ 	.word	0x00000000
        /*0030*/ 	.short	0x0003
        /*0032*/ 	.short	0x0018
        /*0034*/ 	.byte	0x00, 0xf5, 0x21, 0x00


	//----- nvinfo : EIATTR_KPARAM_INFO
	.align		4
.L_43:
        /*0038*/ 	.byte	0x04, 0x17
        /*003a*/ 	.short	(.L_45 - .L_44)
.L_44:
        /*003c*/ 	.word	0x00000000
        /*0040*/ 	.short	0x0002
        /*0042*/ 	.short	0x0010
        /*0044*/ 	.byte	0x00, 0xf5, 0x21, 0x00


	//----- nvinfo : EIATTR_KPARAM_INFO
	.align		4
.L_45:
        /*0048*/ 	.byte	0x04, 0x17
        /*004a*/ 	.short	(.L_47 - .L_46)
.L_46:
        /*004c*/ 	.word	0x00000000
        /*0050*/ 	.short	0x0001
        /*0052*/ 	.short	0x0008
        /*0054*/ 	.byte	0x00, 0xf5, 0x21, 0x00


	//----- nvinfo : EIATTR_KPARAM_INFO
	.align		4
.L_47:
        /*0058*/ 	.byte	0x04, 0x17
        /*005a*/ 	.short	(.L_49 - .L_48)
.L_48:
        /*005c*/ 	.word	0x00000000
        /*0060*/ 	.short	0x0000
        /*0062*/ 	.short	0x0000
        /*0064*/ 	.byte	0x00, 0xf5, 0x21, 0x00


	//----- nvinfo : EIATTR_SPARSE_MMA_MASK
	.align		4
.L_49:
        /*0068*/ 	.byte	0x03, 0x50
        /*006a*/ 	.short	0x0000


	//----- nvinfo : EIATTR_MAXREG_COUNT
	.align		4
        /*006c*/ 	.byte	0x03, 0x1b
        /*006e*/ 	.short	0x00ff


	//----- nvinfo : EIATTR_MERCURY_ISA_VERSION
	.align		4
        /*0070*/ 	.byte	0x03, 0x5f
        /*0072*/ 	.short	0x0101


	//----- nvinfo : EIATTR_INT_WARP_WIDE_INSTR_OFFSETS
	.align		4
        /*0074*/ 	.byte	0x04, 0x31
        /*0076*/ 	.short	(.L_51 - .L_50)


	//   ....[0]....
.L_50:
        /*0078*/ 	.word	0x00000150


	//   ....[1]....
        /*007c*/ 	.word	0x00000220


	//   ....[2]....
        /*0080*/ 	.word	0x000002c0


	//   ....[3]....
        /*0084*/ 	.word	0x00000330


	//----- nvinfo : EIATTR_VRC_CTA_INIT_COUNT
	.align		4
.L_51:
        /*0088*/ 	.byte	0x02, 0x4a
	.zero		1
	.zero		1


	//----- nvinfo : EIATTR_EXIT_INSTR_OFFSETS
	.align		4
        /*008c*/ 	.byte	0x04, 0x1c
        /*008e*/ 	.short	(.L_53 - .L_52)


	//   ....[0]....
.L_52:
        /*0090*/ 	.word	0x00000090


	//   ....[1]....
        /*0094*/ 	.word	0x000000e0


	//   ....[2]....
        /*0098*/ 	.word	0x00000130


	//   ....[3]....
        /*009c*/ 	.word	0x000002b0


	//   ....[4]....
        /*00a0*/ 	.word	0x00000370


	//----- nvinfo : EIATTR_CBANK_PARAM_SIZE
	.align		4
.L_53:
        /*00a4*/ 	.byte	0x03, 0x19
        /*00a6*/ 	.short	0x0030


	//----- nvinfo : EIATTR_PARAM_CBANK
	.align		4
        /*00a8*/ 	.byte	0x04, 0x0a
        /*00aa*/ 	.short	(.L_55 - .L_54)
	.align		4
.L_54:
        /*00ac*/ 	.word	index@(.nv.constant0._Z13add_splittersPiS_S_S_S_S_)
        /*00b0*/ 	.short	0x0380
        /*00b2*/ 	.short	0x0030


	//----- nvinfo : EIATTR_SW_WAR
	.align		4
.L_55:
        /*00b4*/ 	.byte	0x04, 0x36
        /*00b6*/ 	.short	(.L_57 - .L_56)
.L_56:
        /*00b8*/ 	.word	0x00000008
.L_57:


//--------------------- .nv.info._Z5splitPiS_S_S_S_S_ --------------------------
	.section	.nv.info._Z5splitPiS_S_S_S_S_,"",@"SHT_CUDA_INFO"
	.sectionflags	@""
	.align	4


	//----- nvinfo : EIATTR_CUDA_API_VERSION
	.align		4
        /*0000*/ 	.byte	0x04, 0x37
        /*0002*/ 	.short	(.L_59 - .L_58)
.L_58:
        /*0004*/ 	.word	0x00000082


	//----- nvinfo : EIATTR_KPARAM_INFO
	.align		4
.L_59:
        /*0008*/ 	.byte	0x04, 0x17
        /*000a*/ 	.short	(.L_61 - .L_60)
.L_60:
        /*000c*/ 	.word	0x00000000
        /*0010*/ 	.short	0x0005
        /*0012*/ 	.short	0x0028
        /*0014*/ 	.byte	0x00, 0xf5, 0x21, 0x00


	//----- nvinfo : EIATTR_KPARAM_INFO
	.align		4
.L_61:
        /*0018*/ 	.byte	0x04, 0x17
        /*001a*/ 	.short	(.L_63 - .L_62)
.L_62:
        /*001c*/ 	.word	0x00000000
        /*0020*/ 	.short	0x0004
        /*0022*/ 	.short	0x0020
        /*0024*/ 	.byte	0x00, 0xf5, 0x21, 0x00


	//----- nvinfo : EIATTR_KPARAM_INFO
	.align		4
.L_63:
        /*0028*/ 	.byte	0x04, 0x17
        /*002a*/ 	.short	(.L_65 - .L_64)
.L_64:
        /*002c*/ 	.word	0x00000000
        /*0030*/ 	.short	0x0003
        /*0032*/ 	.short	0x0018
        /*0034*/ 	.byte	0x00, 0xf5, 0x21, 0x00


	//----- nvinfo : EIATTR_KPARAM_INFO
	.align		4
.L_65:
        /*0038*/ 	.byte	0x04, 0x17
        /*003a*/ 	.short	(.L_67 - .L_66)
.L_66:
        /*003c*/ 	.word	0x00000000
        /*0040*/ 	.short	0x0002
        /*0042*/ 	.short	0x0010
        /*0044*/ 	.byte	0x00, 0xf5, 0x21, 0x00


	//----- nvinfo : EIATTR_KPARAM_INFO
	.align		4
.L_67:
        /*0048*/ 	.byte	0x04, 0x17
        /*004a*/ 	.short	(.L_69 - .L_68)
.L_68:
        /*004c*/ 	.word	0x00000000
        /*0050*/ 	.short	0x0001
        /*0052*/ 	.short	0x0008
        /*0054*/ 	.byte	0x00, 0xf5, 0x21, 0x00


	//----- nvinfo : EIATTR_KPARAM_INFO
	.align		4
.L_69:
        /*0058*/ 	.byte	0x04, 0x17
        /*005a*/ 	.short	(.L_71 - .L_70)
.L_70:
        /*005c*/ 	.word	0x00000000
        /*0060*/ 	.short	0x0000
        /*0062*/ 	.short	0x0000
        /*0064*/ 	.byte	0x00, 0xf5, 0x21, 0x00


	//----- nvinfo : EIATTR_SPARSE_MMA_MASK
	.align		4
.L_71:
        /*0068*/ 	.byte	0x03, 0x50
        /*006a*/ 	.short	0x0000


	//----- nvinfo : EIATTR_MAXREG_COUNT
	.align		4
        /*006c*/ 	.byte	0x03, 0x1b
        /*006e*/ 	.short	0x00ff


	//----- nvinfo : EIATTR_MERCURY_ISA_VERSION
	.align		4
        /*0070*/ 	.byte	0x03, 0x5f
        /*0072*/ 	.short	0x0101


	//----- nvinfo : EIATTR_VRC_CTA_INIT_COUNT
	.align		4
        /*0074*/ 	.byte	0x02, 0x4a
	.zero		1
	.zero		1


	//----- nvinfo : EIATTR_EXIT_INSTR_OFFSETS
	.align		4
        /*0078*/ 	.byte	0x04, 0x1c
        /*007a*/ 	.short	(.L_73 - .L_72)


	//   ....[0]....
.L_72:
        /*007c*/ 	.word	0x00000090


	//   ....[1]....
        /*0080*/ 	.word	0x000001a0


	//----- nvinfo : EIATTR_CBANK_PARAM_SIZE
	.align		4
.L_73:
        /*0084*/ 	.byte	0x03, 0x19
        /*0086*/ 	.short	0x0030


	//----- nvinfo : EIATTR_PARAM_CBANK
	.align		4
        /*0088*/ 	.byte	0x04, 0x0a
        /*008a*/ 	.short	(.L_75 - .L_74)
	.align		4
.L_74:
        /*008c*/ 	.word	index@(.nv.constant0._Z5splitPiS_S_S_S_S_)
        /*0090*/ 	.short	0x0380
        /*0092*/ 	.short	0x0030


	//----- nvinfo : EIATTR_SW_WAR
	.align		4
.L_75:
        /*0094*/ 	.byte	0x04, 0x36
        /*0096*/ 	.short	(.L_77 - .L_76)
.L_76:
        /*0098*/ 	.word	0x00000008
.L_77:


//--------------------- .nv.info._Z12block_ballotPiS_S_S_S_ --------------------------
	.section	.nv.info._Z12block_ballotPiS_S_S_S_,"",@"SHT_CUDA_INFO"
	.sectionflags	@""
	.align	4


	//----- nvinfo : EIATTR_CUDA_API_VERSION
	.align		4
        /*0000*/ 	.byte	0x04, 0x37
        /*0002*/ 	.short	(.L_79 - .L_78)
.L_78:
        /*0004*/ 	.word	0x00000082


	//----- nvinfo : EIATTR_KPARAM_INFO
	.align		4
.L_79:
        /*0008*/ 	.byte	0x04, 0x17
        /*000a*/ 	.short	(.L_81 - .L_80)
.L_80:
        /*000c*/ 	.word	0x00000000
        /*0010*/ 	.short	0x0004
        /*0012*/ 	.short	0x0020
        /*0014*/ 	.byte	0x00, 0xf5, 0x21, 0x00


	//----- nvinfo : EIATTR_KPARAM_INFO
	.align		4
.L_81:
        /*0018*/ 	.byte	0x04, 0x17
        /*001a*/ 	.short	(.L_83 - .L_82)
.L_82:
        /*001c*/ 	.word	0x00000000
        /*0020*/ 	.short	0x0003
        /*0022*/ 	.short	0x0018
        /*0024*/ 	.byte	0x00, 0xf5, 0x21, 0x00


	//----- nvinfo : EIATTR_KPARAM_INFO
	.align		4
.L_83:
        /*0028*/ 	.byte	0x04, 0x17
        /*002a*/ 	.short	(.L_85 - .L_84)
.L_84:
        /*002c*/ 	.word	0x00000000
        /*0030*/ 	.short	0x0002
        /*0032*/ 	.short	0x0010
        /*0034*/ 	.byte	0x00, 0xf5, 0x21, 0x00


	//----- nvinfo : EIATTR_KPARAM_INFO
	.align		4
.L_85:
        /*0038*/ 	.byte	0x04, 0x17
        /*003a*/ 	.short	(.L_87 - .L_86)
.L_86:
        /*003c*/ 	.word	0x00000000
        /*0040*/ 	.short	0x0001
        /*0042*/ 	.short	0x0008
        /*0044*/ 	.byte	0x00, 0xf5, 0x21, 0x00


	//----- nvinfo : EIATTR_KPARAM_INFO
	.align		4
.L_87:
        /*0048*/ 	.byte	0x04, 0x17
        /*004a*/ 	.short	(.L_89 - .L_88)
.L_88:
        /*004c*/ 	.word	0x00000000
        /*0050*/ 	.short	0x0000
        /*0052*/ 	.short	0x0000
        /*0054*/ 	.byte	0x00, 0xf5, 0x21, 0x00


	//----- nvinfo : EIATTR_SPARSE_MMA_MASK
	.align		4
.L_89:
        /*0058*/ 	.byte	0x03, 0x50
        /*005a*/ 	.short	0x0000


	//----- nvinfo : EIATTR_MAXREG_COUNT
	.align		4
        /*005c*/ 	.byte	0x03, 0x1b
        /*005e*/ 	.short	0x00ff


	//----- nvinfo : EIATTR_MERCURY_ISA_VERSION
	.align		4
        /*0060*/ 	.byte	0x03, 0x5f
        /*0062*/ 	.short	0x0101


	//----- nvinfo : EIATTR_VRC_CTA_INIT_COUNT
	.align		4
        /*0064*/ 	.byte	0x02, 0x4a
	.zero		1
	.zero		1


	//----- nvinfo : EIATTR_EXIT_INSTR_OFFSETS
	.align		4
        /*0068*/ 	.byte	0x04, 0x1c
        /*006a*/ 	.short	(.L_91 - .L_90)


	//   ....[0]....
.L_90:
        /*006c*/ 	.word	0x00000090


	//   ....[1]....
        /*0070*/ 	.word	0x00000160


	//----- nvinfo : EIATTR_CBANK_PARAM_SIZE
	.align		4
.L_91:
        /*0074*/ 	.byte	0x03, 0x19
        /*0076*/ 	.short	0x0028


	//----- nvinfo : EIATTR_PARAM_CBANK
	.align		4
        /*0078*/ 	.byte	0x04, 0x0a
        /*007a*/ 	.short	(.L_93 - .L_92)
	.align		4
.L_92:
        /*007c*/ 	.word	index@(.nv.constant0._Z12block_ballotPiS_S_S_S_)
        /*0080*/ 	.short	0x0380
        /*0082*/ 	.short	0x0028


	//----- nvinfo : EIATTR_SW_WAR
	.align		4
.L_93:
        /*0084*/ 	.byte	0x04, 0x36
        /*0086*/ 	.short	(.L_95 - .L_94)
.L_94:
        /*0088*/ 	.word	0x00000008
.L_95:


//--------------------- .nv.info._Z11init_ballotPiS_S_S_S_ --------------------------
	.section	.nv.info._Z11init_ballotPiS_S_S_S_,"",@"SHT_CUDA_INFO"
	.sectionflags	@""
	.align	4


	//----- nvinfo : EIATTR_CUDA_API_VERSION
	.align		4
        /*0000*/ 	.byte	0x04, 0x37
        /*0002*/ 	.short	(.L_97 - .L_96)
.L_96:
        /*0004*/ 	.word	0x00000082


	//----- nvinfo : EIATTR_KPARAM_INFO
	.align		4
.L_97:
        /*0008*/ 	.byte	0x04, 0x17
        /*000a*/ 	.short	(.L_99 - .L_98)
.L_98:
        /*000c*/ 	.word	0x00000000
        /*0010*/ 	.short	0x0004
        /*0012*/ 	.short	0x0020
        /*0014*/ 	.byte	0x00, 0xf5, 0x21, 0x00


	//----- nvinfo : EIATTR_KPARAM_INFO
	.align		4
.L_99:
        /*0018*/ 	.byte	0x04, 0x17
        /*001a*/ 	.short	(.L_101 - .L_100)
.L_100:
        /*001c*/ 	.word	0x00000000
        /*0020*/ 	.short	0x0003
        /*0022*/ 	.short	0x0018
        /*0024*/ 	.byte	0x00, 0xf5, 0x21, 0x00


	//----- nvinfo : EIATTR_KPARAM_INFO
	.align		4
.L_101:
        /*0028*/ 	.byte	0x04, 0x17
        /*002a*/ 	.short	(.L_103 - .L_102)
.L_102:
        /*002c*/ 	.word	0x00000000
        /*0030*/ 	.short	0x0002
        /*0032*/ 	.short	0x0010
        /*0034*/ 	.byte	0x00, 0xf5, 0x21, 0x00


	//----- nvinfo : EIATTR_KPARAM_INFO
	.align		4
.L_103:
        /*0038*/ 	.byte	0x04, 0x17
        /*003a*/ 	.short	(.L_105 - .L_104)
.L_104:
        /*003c*/ 	.word	0x00000000
        /*0040*/ 	.short	0x0001
        /*0042*/ 	.short	0x0008
        /*0044*/ 	.byte	0x00, 0xf5, 0x21, 0x00


	//----- nvinfo : EIATTR_KPARAM_INFO
	.align		4
.L_105:
        /*0048*/ 	.byte	0x04, 0x17
        /*004a*/ 	.short	(.L_107 - .L_106)
.L_106:
        /*004c*/ 	.word	0x00000000
        /*0050*/ 	.short	0x0000
        /*0052*/ 	.short	0x0000
        /*0054*/ 	.byte	0x00, 0xf5, 0x21, 0x00


	//----- nvinfo : EIATTR_SPARSE_MMA_MASK
	.align		4
.L_107:
        /*0058*/ 	.byte	0x03, 0x50
        /*005a*/ 	.short	0x0000


	//----- nvinfo : EIATTR_MAXREG_COUNT
	.align		4
        /*005c*/ 	.byte	0x03, 0x1b
        /*005e*/ 	.short	0x00ff


	//----- nvinfo : EIATTR_MERCURY_ISA_VERSION
	.align		4
        /*0060*/ 	.byte	0x03, 0x5f
        /*0062*/ 	.short	0x0101


	//----- nvinfo : EIATTR_VRC_CTA_INIT_COUNT
	.align		4
        /*0064*/ 	.byte	0x02, 0x4a
	.zero		1
	.zero		1


	//----- nvinfo : EIATTR_EXIT_INSTR_OFFSETS
	.align		4
        /*0068*/ 	.byte	0x04, 0x1c
        /*006a*/ 	.short	(.L_109 - .L_108)


	//   ....[0]....
.L_108:
        /*006c*/ 	.word	0x00000090


	//   ....[1]....
        /*0070*/ 	.word	0x00000160


	//----- nvinfo : EIATTR_CBANK_PARAM_SIZE
	.align		4
.L_109:
        /*0074*/ 	.byte	0x03, 0x19
        /*0076*/ 	.short	0x0028


	//----- nvinfo : EIATTR_PARAM_CBANK
	.align		4
        /*0078*/ 	.byte	0x04, 0x0a
        /*007a*/ 	.short	(.L_111 - .L_110)
	.align		4
.L_110:
        /*007c*/ 	.word	index@(.nv.constant0._Z11init_ballotPiS_S_S_S_)
        /*0080*/ 	.short	0x0380
        /*0082*/ 	.short	0x0028


	//----- nvinfo : EIATTR_SW_WAR
	.align		4
.L_111:
        /*0084*/ 	.byte	0x04, 0x36
        /*0086*/ 	.short	(.L_113 - .L_112)
.L_112:
        /*0088*/ 	.word	0x00000008
.L_113:


//--------------------- .nv.info._Z18compute_max_node_wPiS_S_ --------------------------
	.section	.nv.info._Z18compute_max_node_wPiS_S_,"",@"SHT_CUDA_INFO"
	.sectionflags	@""
	.align	4


	//----- nvinfo : EIATTR_CUDA_API_VERSION
	.align		4
        /*0000*/ 	.byte	0x04, 0x37
        /*0002*/ 	.short	(.L_115 - .L_114)
.L_114:
        /*0004*/ 	.word	0x00000082


	//----- nvinfo : EIATTR_KPARAM_INFO
	.align		4
.L_115:
        /*0008*/ 	.byte	0x04, 0x17
        /*000a*/ 	.short	(.L_117 - .L_116)
.L_116:
        /*000c*/ 	.word	0x00000000
        /*0010*/ 	.short	0x0002
        /*0012*/ 	.short	0x0010
        /*0014*/ 	.byte	0x00, 0xf5, 0x21, 0x00


	//----- nvinfo : EIATTR_KPARAM_INFO
	.align		4
.L_117:
        /*0018*/ 	.byte	0x04, 0x17
        /*001a*/ 	.short	(.L_119 - .L_118)
.L_118:
        /*001c*/ 	.word	0x00000000
        /*0020*/ 	.short	0x0001
        /*0022*/ 	.short	0x0008
        /*0024*/ 	.byte	0x00, 0xf5, 0x21, 0x00


	//----- nvinfo : EIATTR_KPARAM_INFO
	.align		4
.L_119:
        /*0028*/ 	.byte	0x04, 0x17
        /*002a*/ 	.short	(.L_121 - .L_120)
.L_120:
        /*002c*/ 	.word	0x00000000
        /*0030*/ 	.short	0x0000
        /*0032*/ 	.short	0x0000
        /*0034*/ 	.byte	0x00, 0xf5, 0x21, 0x00


	//----- nvinfo : EIATTR_SPARSE_MMA_MASK
	.align		4
.L_121:
        /*0038*/ 	.byte	0x03, 0x50
        /*003a*/ 	.short	0x0000


	//----- nvinfo : EIATTR_MAXREG_COUNT
	.align		4
        /*003c*/ 	.byte	0x03, 0x1b
        /*003e*/ 	.short	0x00ff


	//----- nvinfo : EIATTR_MERCURY_ISA_VERSION
	.align		4
        /*0040*/ 	.byte	0x03, 0x5f
        /*0042*/ 	.short	0x0101


	//----- nvinfo : EIATTR_INT_WARP_WIDE_INSTR_OFFSETS
	.align		4
        /*0044*/ 	.byte	0x04, 0x31
        /*0046*/ 	.short	(.L_123 - .L_122)


	//   ....[0]....
.L_122:
        /*0048*/ 	.word	0x000000e0


	//   ....[1]....
        /*004c*/ 	.word	0x00000120


	//----- nvinfo : EIATTR_VRC_CTA_INIT_COUNT
	.align		4
.L_123:
        /*0050*/ 	.byte	0x02, 0x4a
	.zero		1
	.zero		1


	//----- nvinfo : EIATTR_EXIT_INSTR_OFFSETS
	.align		4
        /*0054*/ 	.byte	0x04, 0x1c
        /*0056*/ 	.short	(.L_125 - .L_124)


	//   ....[0]....
.L_124:
        /*0058*/ 	.word	0x00000090


	//   ....[1]....
        /*005c*/ 	.word	0x00000150


	//----- nvinfo : EIATTR_CBANK_PARAM_SIZE
	.align		4
.L_125:
        /*0060*/ 	.byte	0x03, 0x19
        /*0062*/ 	.short	0x0018


	//----- nvinfo : EIATTR_PARAM_CBANK
	.align		4
        /*0064*/ 	.byte	0x04, 0x0a
        /*0066*/ 	.short	(.L_127 - .L_126)
	.align		4
.L_126:
        /*0068*/ 	.word	index@(.nv.constant0._Z18compute_max_node_wPiS_S_)
        /*006c*/ 	.short	0x0380
        /*006e*/ 	.short	0x0018


	//----- nvinfo : EIATTR_SW_WAR
	.align		4
.L_127:
        /*0070*/ 	.byte	0x04, 0x36
        /*0072*/ 	.short	(.L_129 - .L_128)
.L_128:
        /*0074*/ 	.word	0x00000008
.L_129:


//--------------------- .nv.info._Z15compute_weightsPiS_S_S_S_S_S_S_ --------------------------
	.section	.nv.info._Z15compute_weightsPiS_S_S_S_S_S_S_,"",@"SHT_CUDA_INFO"
	.sectionflags	@""
	.align	4


	//----- nvinfo : EIATTR_CUDA_API_VERSION
	.align		4
        /*0000*/ 	.byte	0x04, 0x37
        /*0002*/ 	.short	(.L_131 - .L_130)
.L_130:
        /*0004*/ 	.word	0x00000082


	//----- nvinfo : EIATTR_KPARAM_INFO
	.align		4
.L_131:
        /*0008*/ 	.byte	0x04, 0x17
        /*000a*/ 	.short	(.L_133 - .L_132)
.L_132:
        /*000c*/ 	.word	0x00000000
        /*0010*/ 	.short	0x0007
        /*0012*/ 	.short	0x0038
        /*0014*/ 	.byte	0x00, 0xf5, 0x21, 0x00


	//----- nvinfo : EIATTR_KPARAM_INFO
	.align		4
.L_133:
        /*0018*/ 	.byte	0x04, 0x17
        /*001a*/ 	.short	(.L_135 - .L_134)
.L_134:
        /*001c*/ 	.word	0x00000000
        /*0020*/ 	.short	0x0006
        /*0022*/ 	.short	0x0030
        /*0024*/ 	.byte	0x00, 0xf5, 0x21, 0x00


	//----- nvinfo : EIATTR_KPARAM_INFO
	.align		4
.L_135:
        /*0028*/ 	.byte	0x04, 0x17
        /*002a*/ 	.short	(.L_137 - .L_136)
.L_136:
        /*002c*/ 	.word	0x00000000
        /*0030*/ 	.short	0x0005
        /*0032*/ 	.short	0x0028
        /*0034*/ 	.byte	0x00, 0xf5, 0x21, 0x00


	//----- nvinfo : EIATTR_KPARAM_INFO
	.align		4
.L_137:
        /*0038*/ 	.byte	0x04, 0x17
        /*003a*/ 	.short	(.L_139 - .L_138)
.L_138:
        /*003c*/ 	.word	0x00000000
        /*0040*/ 	.short	0x0004
        /*0042*/ 	.short	0x0020
        /*0044*/ 	.byte	0x00, 0xf5, 0x21, 0x00


	//----- nvinfo : EIATTR_KPARAM_INFO
	.align		4
.L_139:
        /*0048*/ 	.byte	0x04, 0x17
        /*004a*/ 	.short	(.L_141 - .L_140)
.L_140:
        /*004c*/ 	.word	0x00000000
        /*0050*/ 	.short	0x0003
        /*0052*/ 	.short	0x0018
        /*0054*/ 	.byte	0x00, 0xf5, 0x21, 0x00


	//----- nvinfo : EIATTR_KPARAM_INFO
	.align		4
.L_141:
        /*0058*/ 	.byte	0x04, 0x17
        /*005a*/ 	.short	(.L_143 - .L_142)
.L_142:
        /*005c*/ 	.word	0x00000000
        /*0060*/ 	.short	0x0002
        /*0062*/ 	.short	0x0010
        /*0064*/ 	.byte	0x00, 0xf5, 0x21, 0x00


	//----- nvinfo : EIATTR_KPARAM_INFO
	.align		4
.L_143:
        /*0068*/ 	.byte	0x04, 0x17
        /*006a*/ 	.short	(.L_145 - .L_144)
.L_144:
        /*006c*/ 	.word	0x00000000
        /*0070*/ 	.short	0x0001
        /*0072*/ 	.short	0x0008
        /*0074*/ 	.byte	0x00, 0xf5, 0x21, 0x00


	//----- nvinfo : EIATTR_KPARAM_INFO
	.align		4
.L_145:
        /*0078*/ 	.byte	0x04, 0x17
        /*007a*/ 	.short	(.L_147 - .L_146)
.L_146:
        /*007c*/ 	.word	0x00000000
        /*0080*/ 	.short	0x0000
        /*0082*/ 	.short	0x0000
        /*0084*/ 	.byte	0x00, 0xf5, 0x21, 0x00


	//----- nvinfo : EIATTR_SPARSE_MMA_MASK
	.align		4
.L_147:
        /*0088*/ 	.byte	0x03, 0x50
        /*008a*/ 	.short	0x0000


	//----- nvinfo : EIATTR_MAXREG_COUNT
	.align		4
        /*008c*/ 	.byte	0x03, 0x1b
        /*008e*/ 	.short	0x00ff


	//----- nvinfo : EIATTR_MERCURY_ISA_VERSION
	.align		4
        /*0090*/ 	.byte	0x03, 0x5f
        /*0092*/ 	.short	0x0101


	//----- nvinfo : EIATTR_VRC_CTA_INIT_COUNT
	.align		4
        /*0094*/ 	.byte	0x02, 0x4a
	.zero		1
	.zero		1


	//----- nvinfo : EIATTR_EXIT_INSTR_OFFSETS
	.align		4
        /*0098*/ 	.byte	0x04, 0x1c
        /*009a*/ 	.short	(.L_149 - .L_148)


	//   ....[0]....
.L_148:
        /*009c*/ 	.word	0x00000090


	//   ....[1]....
        /*00a0*/ 	.word	0x00000230


	//----- nvinfo : EIATTR_CBANK_PARAM_SIZE
	.align		4
.L_149:
        /*00a4*/ 	.byte	0x03, 0x19
        /*00a6*/ 	.short	0x0040


	//----- nvinfo : EIATTR_PARAM_CBANK
	.align		4
        /*00a8*/ 	.byte	0x04, 0x0a
        /*00aa*/ 	.short	(.L_151 - .L_150)
	.align		4
.L_150:
        /*00ac*/ 	.word	index@(.nv.constant0._Z15compute_weightsPiS_S_S_S_S_S_S_)
        /*00b0*/ 	.short	0x0380
        /*00b2*/ 	.short	0x0040


	//----- nvinfo : EIATTR_SW_WAR
	.align		4
.L_151:
        /*00b4*/ 	.byte	0x04, 0x36
        /*00b6*/ 	.short	(.L_153 - .L_152)
.L_152:
        /*00b8*/ 	.word	0x00000008
.L_153:


//--------------------- .nv.callgraph             --------------------------
	.section	.nv.callgraph,"",@"SHT_CUDA_CALLGRAPH"
	.align	4
	.sectionentsize	8
	.align		4
        /*0000*/ 	.word	0x00000000
	.align		4
        /*0004*/ 	.word	0xffffffff
	.align		4
        /*0008*/ 	.word	0x00000000
	.align		4
        /*000c*/ 	.word	0xfffffffe
	.align		4
        /*0010*/ 	.word	0x00000000
	.align		4
        /*0014*/ 	.word	0xfffffffd
	.align		4
        /*0018*/ 	.word	0x00000000
	.align		4
        /*001c*/ 	.word	0xfffffffc


//--------------------- .text._Z13add_splittersPiS_S_S_S_S_ --------------------------
	.section	.text._Z13add_splittersPiS_S_S_S_S_,"ax",@progbits
	.align	128
        .global         _Z13add_splittersPiS_S_S_S_S_
        .type           _Z13add_splittersPiS_S_S_S_S_,@function
        .size           _Z13add_splittersPiS_S_S_S_S_,(.L_x_6 - _Z13add_splittersPiS_S_S_S_S_)
        .other          _Z13add_splittersPiS_S_S_S_S_,@"STO_CUDA_ENTRY STV_DEFAULT"
_Z13add_splittersPiS_S_S_S_S_:
.text._Z13add_splittersPiS_S_S_S_S_:
[----:B------:R-:W-:Y:S08]  /*0000*/  LDC R1, c[0x0][0x37c] ;  /* 0x0000df00ff017b82 */ /* 0x000ff00000000800 */
[----:B------:R-:W0:Y:S01]  /*0010*/  LDC.64 R2, c[0x0][0x3a8] ;  /* 0x0000ea00ff027b82 */ /* 0x000e220000000a00 */
[----:B------:R-:W0:Y:S02]  /*0020*/  LDCU.64 UR4, c[0x0][0x358] ;  /* 0x00006b00ff0477ac */ /* 0x000e240008000a00 */
[----:B0-----:R-:W2:Y:S05]  /*0030*/  LDG.E R3, desc[UR4][R2.64] ;  /* 0x0000000402037981 */ /* 0x001eaa000c1e1900 */
[----:B------:R-:W0:Y:S01]  /*0040*/  S2UR UR6, SR_CTAID.X ;  /* 0x00000000000679c3 */ /* 0x000e220000002500 */
[----:B------:R-:W0:Y:S07]  /*0050*/  S2R R5, SR_TID.X ;  /* 0x0000000000057919 */ /* 0x000e2e0000002100 */
[----:B------:R-:W0:Y:S02]  /*0060*/  LDC R0, c[0x0][0x360] ;  /* 0x0000d800ff007b82 */ /* 0x000e240000000800 */
[----:B0-----:R-:W-:-:S05]  /*0070*/  IMAD R0, R0, UR6, R5 ;  /* 0x0000000600007c24 */ /* 0x001fca000f8e0205 */
[----:B--2---:R-:W-:-:S13]  /*0080*/  ISETP.GE.AND P0, PT, R0, R3, PT ;  /* 0x000000030000720c */ /* 0x004fda0003f06270 */
[----:B------:R-:W-:Y:S05]  /*0090*/  @P0 EXIT ;  /* 0x000000000000094d */ /* 0x000fea0003800000 */
[----:B------:R-:W0:Y:S02]  /*00a0*/  LDC.64 R2, c[0x0][0x380] ;  /* 0x0000e000ff027b82 */ /* 0x000e240000000a00 */
[----:B0-----:R-:W-:-:S06]  /*00b0*/  IMAD.WIDE R2, R0, 0x4, R2 ;  /* 0x0000000400027825 */ /* 0x001fcc00078e0202 */
[----:B------:R-:W2:Y:S02]  /*00c0*/  LDG.E R3, desc[UR4][R2.64] ;  /* 0x0000000402037981 */ /* 0x000ea4000c1e1900 */
[----:B--2---:R-:W-:-:S13]  /*00d0*/  ISETP.NE.AND P0, PT, R0, R3, PT ;  /* 0x000000030000720c */ /* 0x004fda0003f05270 */
[----:B------:R-:W-:Y:S05]  /*00e0*/  @P0 EXIT ;  /* 0x000000000000094d */ /* 0x000fea0003800000 */
[----:B------:R-:W0:Y:S02]  /*00f0*/  LDC.64 R6, c[0x0][0x388] ;  /* 0x0000e200ff067b82 */ /* 0x000e240000000a00 */
[----:B0-----:R-:W-:-:S05]  /*0100*/  IMAD.WIDE R6, R0, 0x4, R6 ;  /* 0x0000000400067825 */ /* 0x001fca00078e0206 */
[----:B------:R-:W2:Y:S02]  /*0110*/  LDG.E R3, desc[UR4][R6.64] ;  /* 0x0000000406037981 */ /* 0x000ea4000c1e1900 */
[----:B--2---:R-:W-:-:S13]  /*0120*/  ISETP.NE.AND P0, PT, R0, R3, PT ;  /* 0x000000030000720c */ /* 0x004fda0003f05270 */
[----:B------:R-:W-:Y:S05]  /*0130*/  @!P0 EXIT ;  /* 0x000000000000894d */ /* 0x000fea0003800000 */
[----:B------:R-:W0:Y:S01]  /*0140*/  S2R R17, SR_LANEID ;  /* 0x0000000000117919 */ /* 0x000e220000000000 */
[----:B------:R-:W-:Y:S01]  /*0150*/  VOTEU.ANY UR6, UPT, PT ;  /* 0x0000000000067886 */ /* 0x000fe200038e0100 */
[----:B------:R-:W1:Y:S01]  /*0160*/  LDC.64 R2, c[0x0][0x398] ;  /* 0x0000e600ff027b82 */ /* 0x000e620000000a00 */
[----:B------:R-:W0:Y:S01]  /*0170*/  FLO.U32 R16, UR6 ;  /* 0x0000000600107d00 */ /* 0x000e2200080e0000 */
[----:B------:R-:W2:Y:S06]  /*0180*/  S2R R8, SR_LTMASK ;  /* 0x0000000000087919 */ /* 0x000eac0000003900 */
[----:B------:R-:W3:Y:S01]  /*0190*/  LDC.64 R4, c[0x0][0x390] ;  /* 0x0000e400ff047b82 */ /* 0x000ee20000000a00 */
[----:B------:R-:W1:Y:S07]  /*01a0*/  POPC R9, UR6 ;  /* 0x0000000600097d09 */ /* 0x000e6e0008000000 */
[----:B------:R-:W4:Y:S01]  /*01b0*/  LDC.64 R10, c[0x0][0x3a0] ;  /* 0x0000e800ff0a7b82 */ /* 0x000f220000000a00 */
[----:B0-----:R-:W-:-:S13]  /*01c0*/  ISETP.EQ.U32.AND P0, PT, R16, R17, PT ;  /* 0x000000111000720c */ /* 0x001fda0003f02070 */
[----:B-1----:R-:W5:Y:S01]  /*01d0*/  @P0 ATOMG.E.ADD.STRONG.GPU PT, R9, desc[UR4][R2.64], R9 ;  /* 0x80000009020909a8 */ /* 0x002f6200081ef104 */
[----:B--2---:R-:W-:Y:S01]  /*01e0*/  LOP3.LUT R18, R8, UR6, RZ, 0xc0, !PT ;  /* 0x0000000608127c12 */ /* 0x004fe2000f8ec0ff */
[----:B------:R-:W-:Y:S02]  /*01f0*/  HFMA2 R19, -RZ, RZ, 0, 5.9604644775390625e-08 ;  /* 0x00000001ff137431 */ /* 0x000fe400000001ff */
[----:B----4-:R-:W-:-:S03]  /*0200*/  IMAD.WIDE R14, R0, 0x4, R10 ;  /* 0x00000004000e7825 */ /* 0x010fc600078e020a */
[----:B------:R-:W0:Y:S01]  /*0210*/  POPC R18, R18 ;  /* 0x0000001200127309 */ /* 0x000e220000000000 */
[----:B-----5:R-:W0:Y:S02]  /*0220*/  SHFL.IDX PT, R13, R9, R16, 0x1f ;  /* 0x00001f10090d7589 */ /* 0x020e2400000e0000 */
[----:B0-----:R-:W-:-:S04]  /*0230*/  IMAD.IADD R13, R13, 0x1, R18 ;  /* 0x000000010d0d7824 */ /* 0x001fc800078e0212 */
[----:B---3--:R-:W-:-:S05]  /*0240*/  IMAD.WIDE R12, R13, 0x4, R4 ;  /* 0x000000040d0c7825 */ /* 0x008fca00078e0204 */
[----:B------:R0:W-:Y:S04]  /*0250*/  STG.E desc[UR4][R12.64], R0 ;  /* 0x000000000c007986 */ /* 0x0001e8000c101904 */
[----:B------:R0:W-:Y:S04]  /*0260*/  STG.E desc[UR4][R14.64], R19 ;  /* 0x000000130e007986 */ /* 0x0001e8000c101904 */
[----:B------:R-:W2:Y:S02]  /*0270*/  LDG.E R7, desc[UR4][R6.64] ;  /* 0x0000000406077981 */ /* 0x000ea4000c1e1900 */
[----:B--2---:R-:W-:-:S06]  /*0280*/  IMAD.WIDE R10, R7, 0x4, R10 ;  /* 0x00000004070a7825 */ /* 0x004fcc00078e020a */
[----:B------:R-:W2:Y:S02]  /*0290*/  ATOMG.E.EXCH.STRONG.GPU PT, R10, desc[UR4][R10.64], R19 ;  /* 0x800000130a0a79a8 */ /* 0x000ea4000c1ef104 */
[----:B--2---:R-:W-:-:S13]  /*02a0*/  ISETP.NE.AND P0, PT, R10, RZ, PT ;  /* 0x000000ff0a00720c */ /* 0x004fda0003f05270 */
[----:B0-----:R-:W-:Y:S05]  /*02b0*/  @P0 EXIT ;  /* 0x000000000000094d */ /* 0x001fea0003800000 */
[----:B------:R-:W-:Y:S02]  /*02c0*/  VOTEU.ANY UR6, UPT, PT ;  /* 0x0000000000067886 */ /* 0x000fe400038e0100 */
[----:B------:R-:W0:Y:S08]  /*02d0*/  FLO.U32 R0, UR6 ;  /* 0x0000000600007d00 */ /* 0x000e3000080e0000 */
[----:B------:R-:W1:Y:S01]  /*02e0*/  POPC R11, UR6 ;  /* 0x00000006000b7d09 */ /* 0x000e620008000000 */
[----:B0-----:R-:W-:-:S13]  /*02f0*/  ISETP.EQ.U32.AND P0, PT, R0, R17, PT ;  /* 0x000000110000720c */ /* 0x001fda0003f02070 */
[----:B-1----:R-:W2:Y:S01]  /*0300*/  @P0 ATOMG.E.ADD.STRONG.GPU PT, R11, desc[UR4][R2.64], R11 ;  /* 0x8000000b020b09a8 */ /* 0x002ea200081ef104 */
[----:B------:R-:W-:-:S06]  /*0310*/  LOP3.LUT R8, R8, UR6, RZ, 0xc0, !PT ;  /* 0x0000000608087c12 */ /* 0x000fcc000f8ec0ff */
[----:B------:R-:W0:Y:S01]  /*0320*/  POPC R8, R8 ;  /* 0x0000000800087309 */ /* 0x000e220000000000 */
[----:B--2---:R-:W0:Y:S02]  /*0330*/  SHFL.IDX PT, R9, R11, R0, 0x1f ;  /* 0x00001f000b097589 */ /* 0x004e2400000e0000 */
[----:B0-----:R-:W-:-:S04]  /*0340*/  IMAD.IADD R9, R9, 0x1, R8 ;  /* 0x0000000109097824 */ /* 0x001fc800078e0208 */
[----:B------:R-:W-:-:S05]  /*0350*/  IMAD.WIDE R4, R9, 0x4, R4 ;  /* 0x0000000409047825 */ /* 0x000fca00078e0204 */
[----:B------:R-:W-:Y:S01]  /*0360*/  STG.E desc[UR4][R4.64], R7 ;  /* 0x0000000704007986 */ /* 0x000fe2000c101904 */
[----:B------:R-:W-:Y:S05]  /*0370*/  EXIT ;  /* 0x000000000000794d */ /* 0x000fea0003800000 */
.L_x_0:
[----:B------:R-:W-:-:S00]  /*0380*/  BRA `(.L_x_0) ;  /* 0xfffffffc00fc7947 */ /* 0x000fc0000383ffff */
[----:B------:R-:W-:-:S00]  /*0390*/  NOP ;  /* 0x0000000000007918 */ /* 0x000fc00000000000 */
        /* <DEDUP_REMOVED lines=14> */
.L_x_6:


//--------------------- .text._Z5splitPiS_S_S_S_S_ --------------------------
	.section	.text._Z5splitPiS_S_S_S_S_,"ax",@progbits
	.align	128
        .global         _Z5splitPiS_S_S_S_S_
        .type           _Z5splitPiS_S_S_S_S_,@function
        .size           _Z5splitPiS_S_S_S_S_,(.L_x_7 - _Z5splitPiS_S_S_S_S_)
        .other          _Z5splitPiS_S_S_S_S_,@"STO_CUDA_ENTRY STV_DEFAULT"
_Z5splitPiS_S_S_S_S_:
.text._Z5splitPiS_S_S_S_S_:
        /* <DEDUP_REMOVED lines=10> */
[----:B------:R-:W0:Y:S08]  /*00a0*/  LDC.64 R4, c[0x0][0x388] ;  /* 0x0000e200ff047b82 */ /* 0x000e300000000a00 */
[----:B------:R-:W1:Y:S08]  /*00b0*/  LDC.64 R6, c[0x0][0x398] ;  /* 0x0000e600ff067b82 */ /* 0x000e700000000a00 */
[----:B------:R-:W2:Y:S01]  /*00c0*/  LDC.64 R2, c[0x0][0x390] ;  /* 0x0000e400ff027b82 */ /* 0x000ea20000000a00 */
[----:B0-----:R-:W-:-:S07]  /*00d0*/  IMAD.WIDE R4, R13, 0x4, R4 ;  /* 0x000000040d047825 */ /* 0x001fce00078e0204 */
[----:B------:R-:W0:Y:S01]  /*00e0*/  LDC.64 R8, c[0x0][0x3a0] ;  /* 0x0000e800ff087b82 */ /* 0x000e220000000a00 */
[----:B------:R-:W3:Y:S01]  /*00f0*/  LDG.E R5, desc[UR4][R4.64] ;  /* 0x0000000404057981 */ /* 0x000ee2000c1e1900 */
[----:B-1----:R-:W-:-:S05]  /*0100*/  IMAD.WIDE R6, R13, 0x4, R6 ;  /* 0x000000040d067825 */ /* 0x002fca00078e0206 */
[----:B------:R-:W3:Y:S04]  /*0110*/  LDG.E R0, desc[UR4][R6.64] ;  /* 0x0000000406007981 */ /* 0x000ee8000c1e1900 */
[----:B--2---:R-:W3:Y:S02]  /*0120*/  LDG.E R2, desc[UR4][R2.64] ;  /* 0x0000000402027981 */ /* 0x004ee4000c1e1900 */
[----:B---3--:R-:W-:-:S04]  /*0130*/  IMAD R11, R2, R5, R0 ;  /* 0x00000005020b7224 */ /* 0x008fc800078e0200 */
[----:B0-----:R-:W-:Y:S02]  /*0140*/  IMAD.WIDE R8, R11, 0x4, R8 ;  /* 0x000000040b087825 */ /* 0x001fe400078e0208 */
[----:B------:R-:W0:Y:S04]  /*0150*/  LDC.64 R10, c[0x0][0x380] ;  /* 0x0000e000ff0a7b82 */ /* 0x000e280000000a00 */
[----:B------:R-:W2:Y:S01]  /*0160*/  LDG.E R9, desc[UR4][R8.64] ;  /* 0x0000000408097981 */ /* 0x000ea2000c1e1900 */
[----:B0-----:R-:W-:-:S05]  /*0170*/  IMAD.WIDE R10, R13, 0x4, R10 ;  /* 0x000000040d0a7825 */ /* 0x001fca00078e020a */
[----:B--2---:R-:W-:Y:S04]  /*0180*/  STG.E desc[UR4][R10.64], R9 ;  /* 0x000000090a007986 */ /* 0x004fe8000c101904 */
[----:B------:R-:W-:Y:S01]  /*0190*/  STG.E desc[UR4][R6.64], RZ ;  /* 0x000000ff06007986 */ /* 0x000fe2000c101904 */
[----:B------:R-:W-:Y:S05]  /*01a0*/  EXIT ;  /* 0x000000000000794d */ /* 0x000fea0003800000 */
.L_x_1:
        /* <DEDUP_REMOVED lines=13> */
.L_x_7:


//--------------------- .text._Z12block_ballotPiS_S_S_S_ --------------------------
	.section	.text._Z12block_ballotPiS_S_S_S_,"ax",@progbits
	.align	128
        .global         _Z12block_ballotPiS_S_S_S_
        .type           _Z12block_ballotPiS_S_S_S_,@function
        .size           _Z12block_ballotPiS_S_S_S_,(.L_x_8 - _Z12block_ballotPiS_S_S_S_)
        .other          _Z12block_ballotPiS_S_S_S_,@"STO_CUDA_ENTRY STV_DEFAULT"
_Z12block_ballotPiS_S_S_S_:
.text._Z12block_ballotPiS_S_S_S_:
        /* <DEDUP_REMOVED lines=16> */
[----:B-1----:R-:W-:-:S06]  /*0100*/  IMAD.WIDE R6, R11, 0x4, R6 ;  /* 0x000000040b067825 */ /* 0x002fcc00078e0206 */
[----:B------:R-:W3:Y:S04]  /*0110*/  LDG.E R6, desc[UR4][R6.64] ;  /* 0x0000000406067981 */ /* 0x000ee8000c1e1900 */
[----:B--2---:R-:W3:Y:S02]  /*0120*/  LDG.E R2, desc[UR4][R2.64] ;  /* 0x0000000402027981 */ /* 0x004ee4000c1e1900 */
[----:B---3--:R-:W-:-:S04]  /*0130*/  IMAD R13, R2, R5, R6 ;  /* 0x00000005020d7224 */ /* 0x008fc800078e0206 */
[----:B0-----:R-:W-:-:S05]  /*0140*/  IMAD.WIDE R8, R13, 0x4, R8 ;  /* 0x000000040d087825 */ /* 0x001fca00078e0208 */
[----:B------:R-:W-:Y:S01]  /*0150*/  REDG.E.MIN.S32.STRONG.GPU desc[UR4][R8.64], R11 ;  /* 0x0000000b0800798e */ /* 0x000fe2000c92e304 */
[----:B------:R-:W-:Y:S05]  /*0160*/  EXIT ;  /* 0x000000000000794d */ /* 0x000fea0003800000 */
.L_x_2:
        /* <DEDUP_REMOVED lines=9> */
.L_x_8:


//--------------------- .text._Z11init_ballotPiS_S_S_S_ --------------------------
	.section	.text._Z11init_ballotPiS_S_S_S_,"ax",@progbits
	.align	128
        .global         _Z11init_ballotPiS_S_S_S_
        .type           _Z11init_ballotPiS_S_S_S_,@function
        .size           _Z11init_ballotPiS_S_S_S_,(.L_x_9 - _Z11init_ballotPiS_S_S_S_)
        .other          _Z11init_ballotPiS_S_S_S_,@"STO_CUDA_ENTRY STV_DEFAULT"
_Z11init_ballotPiS_S_S_S_:
.text._Z11init_ballotPiS_S_S_S_:
        /* <DEDUP_REMOVED lines=13> */
[----:B0-----:R-:W-:-:S06]  /*00d0*/  IMAD.WIDE R4, R9, 0x4, R4 ;  /* 0x0000000409047825 */ /* 0x001fcc00078e0204 */
[----:B------:R-:W3:Y:S01]  /*00e0*/  LDG.E R5, desc[UR4][R4.64] ;  /* 0x0000000404057981 */ /* 0x000ee2000c1e1900 */
[----:B-1----:R-:W-:Y:S02]  /*00f0*/  IMAD.WIDE R6, R9, 0x4, R6 ;  /* 0x0000000409067825 */ /* 0x002fe400078e0206 */
[----:B------:R-:W0:Y:S04]  /*0100*/  LDC.64 R8, c[0x0][0x398] ;  /* 0x0000e600ff087b82 */ /* 0x000e280000000a00 */
[----:B------:R-:W3:Y:S04]  /*0110*/  LDG.E R6, desc[UR4][R6.64] ;  /* 0x0000000406067981 */ /* 0x000ee8000c1e1900 */
[----:B--2---:R-:W3:Y:S02]  /*0120*/  LDG.E R2, desc[UR4][R2.64] ;  /* 0x0000000402027981 */ /* 0x004ee4000c1e1900 */
[----:B---3--:R-:W-:-:S04]  /*0130*/  IMAD R11, R2, R5, R6 ;  /* 0x00000005020b7224 */ /* 0x008fc800078e0206 */
[----:B0-----:R-:W-:-:S05]  /*0140*/  IMAD.WIDE R8, R11, 0x4, R8 ;  /* 0x000000040b087825 */ /* 0x001fca00078e0208 */
[----:B------:R-:W-:Y:S01]  /*0150*/  STG.E desc[UR4][R8.64], R0 ;  /* 0x0000000008007986 */ /* 0x000fe2000c101904 */
[----:B------:R-:W-:Y:S05]  /*0160*/  EXIT ;  /* 0x000000000000794d */ /* 0x000fea0003800000 */
.L_x_3:
        /* <DEDUP_REMOVED lines=9> */
.L_x_9:


//--------------------- .text._Z18compute_max_node_wPiS_S_ --------------------------
	.section	.text._Z18compute_max_node_wPiS_S_,"ax",@progbits
	.align	128
        .global         _Z18compute_max_node_wPiS_S_
        .type           _Z18compute_max_node_wPiS_S_,@function
        .size           _Z18compute_max_node_wPiS_S_,(.L_x_10 - _Z18compute_max_node_wPiS_S_)
        .other          _Z18compute_max_node_wPiS_S_,@"STO_CUDA_ENTRY STV_DEFAULT"
_Z18compute_max_node_wPiS_S_:
.text._Z18compute_max_node_wPiS_S_:
        /* <DEDUP_REMOVED lines=12> */
[----:B------:R-:W2:Y:S01]  /*00c0*/  LDG.E R2, desc[UR6][R2.64] ;  /* 0x0000000602027981 */ /* 0x000ea2000c1e1900 */
[----:B------:R-:W0:Y:S01]  /*00d0*/  LDC.64 R4, c[0x0][0x388] ;  /* 0x0000e200ff047b82 */ /* 0x000e220000000a00 */
[----:B------:R-:W-:Y:S01]  /*00e0*/  VOTEU.ANY UR4, UPT, PT ;  /* 0x0000000000047886 */ /* 0x000fe200038e0100 */
[----:B------:R-:W1:Y:S01]  /*00f0*/  S2R R0, SR_LANEID ;  /* 0x0000000000007919 */ /* 0x000e620000000000 */
[----:B------:R-:W-:-:S06]  /*0100*/  UFLO.U32 UR4, UR4 ;  /* 0x00000004000472bd */ /* 0x000fcc00080e0000 */
[----:B-1----:R-:W-:Y:S02]  /*0110*/  ISETP.EQ.U32.AND P0, PT, R0, UR4, PT ;  /* 0x0000000400007c0c */ /* 0x002fe4000bf02070 */
[----:B--2---:R-:W-:-:S13]  /*0120*/  CREDUX.MAX.S32 UR5, R2 ;  /* 0x00000000020572cc */ /* 0x004fda0000000200 */
[----:B------:R-:W-:-:S05]  /*0130*/  MOV R7, UR5 ;  /* 0x0000000500077c02 */ /* 0x000fca0008000f00 */
[----:B0-----:R-:W-:Y:S01]  /*0140*/  @P0 REDG.E.MAX.S32.STRONG.GPU desc[UR6][R4.64], R7 ;  /* 0x000000070400098e */ /* 0x001fe2000d12e306 */
[----:B------:R-:W-:Y:S05]  /*0150*/  EXIT ;  /* 0x000000000000794d */ /* 0x000fea0003800000 */
.L_x_4:
        /* <DEDUP_REMOVED lines=10> */
.L_x_10:


//--------------------- .text._Z15compute_weightsPiS_S_S_S_S_S_S_ --------------------------
	.section	.text._Z15compute_weightsPiS_S_S_S_S_S_S_,"ax",@progbits
	.align	128
        .global         _Z15compute_weightsPiS_S_S_S_S_S_S_
        .type           _Z15compute_weightsPiS_S_S_S_S_S_S_,@function
        .size           _Z15compute_weightsPiS_S_S_S_S_S_S_,(.L_x_11 - _Z15compute_weightsPiS_S_S_S_S_S_S_)
        .other          _Z15compute_weightsPiS_S_S_S_S_S_S_,@"STO_CUDA_ENTRY STV_DEFAULT"
_Z15compute_weightsPiS_S_S_S_S_S_S_:
.text._Z15compute_weightsPiS_S_S_S_S_S_S_:
        /* <DEDUP_REMOVED lines=15> */
[----:B------:R-:W0:Y:S07]  /*00f0*/  LDG.E R7, desc[UR4][R6.64] ;  /* 0x0000000406077981 */ /* 0x000e2e000c1e1900 */
[----:B------:R-:W3:Y:S01]  /*0100*/  LDC.64 R12, c[0x0][0x388] ;  /* 0x0000e200ff0c7b82 */ /* 0x000ee20000000a00 */
[----:B-1----:R-:W2:Y:S01]  /*0110*/  LDG.E R11, desc[UR4][R2.64] ;  /* 0x00000004020b7981 */ /* 0x002ea2000c1e1900 */
[----:B---3--:R-:W-:-:S06]  /*0120*/  IMAD.WIDE R12, R15, 0x4, R12 ;  /* 0x000000040f0c7825 */ /* 0x008fcc00078e020c */
[----:B------:R-:W1:Y:S01]  /*0130*/  LDC.64 R14, c[0x0][0x398] ;  /* 0x0000e600ff0e7b82 */ /* 0x000e620000000a00 */
[----:B------:R-:W1:Y:S01]  /*0140*/  LDG.E R13, desc[UR4][R12.64] ;  /* 0x000000040c0d7981 */ /* 0x000e62000c1e1900 */
[----:B0-----:R-:W-:-:S04]  /*0150*/  IMAD.WIDE R8, R7, 0x4, R8 ;  /* 0x0000000407087825 */ /* 0x001fc800078e0208 */
[----:B--2---:R-:W-:Y:S02]  /*0160*/  IMAD.WIDE R10, R11, 0x4, R4 ;  /* 0x000000040b0a7825 */ /* 0x004fe400078e0204 */
[----:B------:R-:W2:Y:S04]  /*0170*/  LDG.E R8, desc[UR4][R8.64] ;  /* 0x0000000408087981 */ /* 0x000ea8000c1e1900 */
[----:B------:R-:W2:Y:S01]  /*0180*/  LDG.E R11, desc[UR4][R10.64] ;  /* 0x000000040a0b7981 */ /* 0x000ea2000c1e1900 */
[----:B-1----:R-:W-:Y:S01]  /*0190*/  IMAD.WIDE R6, R13, 0x4, R14 ;  /* 0x000000040d067825 */ /* 0x002fe200078e020e */
[----:B--2---:R-:W-:Y:S02]  /*01a0*/  ISETP.NE.AND P0, PT, R8, R11, PT ;  /* 0x0000000b0800720c */ /* 0x004fe40003f05270 */
[----:B------:R-:W0:Y:S02]  /*01b0*/  LDC.64 R10, c[0x0][0x3b0] ;  /* 0x0000ec00ff0a7b82 */ /* 0x000e240000000a00 */
[----:B------:R-:W-:-:S05]  /*01c0*/  SEL R15, RZ, 0x1, P0 ;  /* 0x00000001ff0f7807 */ /* 0x000fca0000000000 */
[----:B------:R-:W-:Y:S04]  /*01d0*/  REDG.E.ADD.STRONG.GPU desc[UR4][R6.64], R15 ;  /* 0x0000000f0600798e */ /* 0x000fe8000c12e104 */
[----:B------:R-:W2:Y:S02]  /*01e0*/  LDG.E R3, desc[UR4][R2.64] ;  /* 0x0000000402037981 */ /* 0x000ea4000c1e1900 */
[----:B--2---:R-:W-:-:S06]  /*01f0*/  IMAD.WIDE R4, R3, 0x4, R4 ;  /* 0x0000000403047825 */ /* 0x004fcc00078e0204 */
[----:B------:R-:W0:Y:S02]  /*0200*/  LDG.E R5, desc[UR4][R4.64] ;  /* 0x0000000404057981 */ /* 0x000e24000c1e1900 */
[----:B0-----:R-:W-:-:S05]  /*0210*/  IMAD.WIDE R8, R5, 0x4, R10 ;  /* 0x0000000405087825 */ /* 0x001fca00078e020a */
[----:B------:R-:W-:Y:S01]  /*0220*/  STG.E desc[UR4][R8.64], RZ ;  /* 0x000000ff08007986 */ /* 0x000fe2000c101904 */
[----:B------:R-:W-:Y:S05]  /*0230*/  EXIT ;  /* 0x000000000000794d */ /* 0x000fea0003800000 */
.L_x_5:
        /* <DEDUP_REMOVED lines=12> */
.L_x_11:


//--------------------- .nv.shared.reserved.0     --------------------------
	.section	.nv.shared.reserved.0,"aw",@nobits
	.weak		__nv_reservedSMEM_offset_0_alias
	.size		__nv_reservedSMEM_offset_0_alias, 0, 64
	.other		__nv_reservedSMEM_offset_0_alias,@"STO_CUDA_RESERVED_SHARED STV_DEFAULT"
__nv_reservedSMEM_offset_0_alias:
	.zero		0
	.zero		64


//--------------------- .nv.constant0._Z13add_splittersPiS_S_S_S_S_ --------------------------
	.section	.nv.constant0._Z13add_splittersPiS_S_S_S_S_,"a",@progbits
	.sectionflags	@""
	.align	4
.nv.constant0._Z13add_splittersPiS_S_S_S_S_:
	.zero		944


//--------------------- .nv.constant0._Z5splitPiS_S_S_S_S_ --------------------------
	.section	.nv.constant0._Z5splitPiS_S_S_S_S_,"a",@progbits
	.sectionflags	@""
	.align	4
.nv.constant0._Z5splitPiS_S_S_S_S_:
	.zero		944


//--------------------- .nv.constant0._Z12block_ballotPiS_S_S_S_ --------------------------
	.section	.nv.constant0._Z12block_ballotPiS_S_S_S_,"a",@progbits
	.sectionflags	@""
	.align	4
.nv.constant0._Z12block_ballotPiS_S_S_S_:
	.zero		936


//--------------------- .nv.constant0._Z11init_ballotPiS_S_S_S_ --------------------------
	.section	.nv.constant0._Z11init_ballotPiS_S_S_S_,"a",@progbits
	.sectionflags	@""
	.align	4
.nv.constant0._Z11init_ballotPiS_S_S_S_:
	.zero		936


//--------------------- .nv.constant0._Z18compute_max_node_wPiS_S_ --------------------------
	.section	.nv.constant0._Z18compute_max_node_wPiS_S_,"a",@progbits
	.sectionflags	@""
	.align	4
.nv.constant0._Z18compute_max_node_wPiS_S_:
	.zero		920


//--------------------- .nv.constant0._Z15compute_weightsPiS_S_S_S_S_S_S_ --------------------------
	.section	.nv.constant0._Z15compute_weightsPiS_S_S_S_S_S_S_,"a",@progbits
	.sectionflags	@""
	.align	4
.nv.constant0._Z15compute_weightsPiS_S_S_S_S_S_S_:
	.zero		960


//--------------------- SYMBOLS --------------------------

	.type		.nv.reservedSmem.offset0,@object
	.size		.nv.reservedSmem.offset0,0x4
